//
// Generated by NVIDIA NVVM Compiler
//
// Compiler Build ID: CL-36424714
// Cuda compilation tools, release 13.0, V13.0.88
// Based on NVVM 20.0.0
//

.version 9.0
.target sm_100
.address_size 64

	// .globl	_Z10modifyDataPfi

.visible .entry _Z10modifyDataPfi(
	.param .u64 .ptr .align 1 _Z10modifyDataPfi_param_0,
	.param .u32 _Z10modifyDataPfi_param_1
)
{
	.reg .pred 	%p<2>;
	.reg .b32 	%r<5>;
	.reg .b32 	%f<3>;
	.reg .b64 	%rd<8>;

	ld.param.u64 	%rd2, [_Z10modifyDataPfi_param_0];
	ld.param.s32 	%rd3, [_Z10modifyDataPfi_param_1];
	mov.u32 	%r1, %ctaid.x;
	mov.u32 	%r2, %ntid.x;
	mov.u32 	%r3, %tid.x;
	mad.lo.s32 	%r4, %r1, %r2, %r3;
	cvt.s64.s32 	%rd1, %r4;
	shr.u64 	%rd4, %rd3, 2;
	setp.le.u64 	%p1, %rd4, %rd1;
	@%p1 bra 	$L__BB0_2;
	cvta.to.global.u64 	%rd5, %rd2;
	shl.b64 	%rd6, %rd1, 2;
	add.s64 	%rd7, %rd5, %rd6;
	ld.global.f32 	%f1, [%rd7];
	fma.rn.f32 	%f2, %f1, 0f40000000, 0f3F800000;
	st.global.f32 	[%rd7], %f2;
$L__BB0_2:
	ret;

}


// ===== COMPILED SASS (sm_100) =====

	.target	sm_100

	.elftype	@"ET_EXEC"


//--------------------- .note.nv.tkinfo           --------------------------
	.section	.note.nv.tkinfo,"",@"SHT_NOTE"
	.sectionflags	@"SHF_NOTE_NV_TKINFO"
	.tkinfo
        /*0018*/ 	.word	0x00000002
        /*0030*/ 	.string	""
        /*0030*/ 	.string	"ptxas"
        /*0030*/ 	.string	"Cuda compilation tools, release 13.0, V13.0.88"
        /*0030*/ 	.string	"Build cuda_13.0.r13.0/compiler.36424714_0"
        /*0030*/ 	.string	"-arch sm_100 -m 64 "



//--------------------- .note.nv.cuinfo           --------------------------
	.section	.note.nv.cuinfo,"",@"SHT_NOTE"
	.sectionflags	@"SHF_NOTE_NV_CUINFO"
        /*0018*/ 	.short	0x0002
        /*001a*/ 	.short	0x0064
        /*001c*/ 	.short	0x0082
	.zero		2


//--------------------- .nv.info                  --------------------------
	.section	.nv.info,"",@"SHT_CUDA_INFO"
	.align	4


	//----- nvinfo : EIATTR_REGCOUNT
	.align		4
        /*0000*/ 	.byte	0x04, 0x2f
        /*0002*/ 	.short	(.L_1 - .L_0)
	.align		4
.L_0:
        /*0004*/ 	.word	index@(_Z10modifyDataPfi)
        /*0008*/ 	.word	0x00000008


	//----- nvinfo : EIATTR_FRAME_SIZE
	.align		4
.L_1:
        /*000c*/ 	.byte	0x04, 0x11
        /*000e*/ 	.short	(.L_3 - .L_2)
	.align		4
.L_2:
        /*0010*/ 	.word	index@(_Z10modifyDataPfi)
        /*0014*/ 	.word	0x00000000


	//----- nvinfo : EIATTR_MIN_STACK_SIZE
	.align		4
.L_3:
        /*0018*/ 	.byte	0x04, 0x12
        /*001a*/ 	.short	(.L_5 - .L_4)
	.align		4
.L_4:
        /*001c*/ 	.word	index@(_Z10modifyDataPfi)
        /*0020*/ 	.word	0x00000000
.L_5:


//--------------------- .nv.compat                --------------------------
	.section	.nv.compat,"",@"SHT_CUDA_COMPAT_INFO"
	.align	4
        /*0000*/ 	.byte	0x02, 0x09, 0x00, 0x00, 0x02, 0x02, 0x01, 0x00, 0x02, 0x05, 0x05, 0x00, 0x03, 0x07, 0x01, 0x01
        /*0010*/ 	.byte	0x02, 0x03, 0x00, 0x00, 0x02, 0x06, 0x01, 0x00, 0x04, 0x0b, 0x08, 0x00, 0x09, 0x00, 0x00, 0x00
        /*0020*/ 	.byte	0x00, 0x00, 0x00, 0x00


//--------------------- .nv.info._Z10modifyDataPfi --------------------------
	.section	.nv.info._Z10modifyDataPfi,"",@"SHT_CUDA_INFO"
	.sectionflags	@""
	.align	4


	//----- nvinfo : EIATTR_CUDA_API_VERSION
	.align		4
        /*0000*/ 	.byte	0x04, 0x37
        /*0002*/ 	.short	(.L_7 - .L_6)
.L_6:
        /*0004*/ 	.word	0x00000082


	//----- nvinfo : EIATTR_KPARAM_INFO
	.align		4
.L_7:
        /*0008*/ 	.byte	0x04, 0x17
        /*000a*/ 	.short	(.L_9 - .L_8)
.L_8:
        /*000c*/ 	.word	0x00000000
        /*0010*/ 	.short	0x0001
        /*0012*/ 	.short	0x0008
        /*0014*/ 	.byte	0x00, 0xf0, 0x11, 0x00


	//----- nvinfo : EIATTR_KPARAM_INFO
	.align		4
.L_9:
        /*0018*/ 	.byte	0x04, 0x17
        /*001a*/ 	.short	(.L_11 - .L_10)
.L_10:
        /*001c*/ 	.word	0x00000000
        /*0020*/ 	.short	0x0000
        /*0022*/ 	.short	0x0000
        /*0024*/ 	.byte	0x00, 0xf5, 0x21, 0x00


	//----- nvinfo : EIATTR_SPARSE_MMA_MASK
	.align		4
.L_11:
        /*0028*/ 	.byte	0x03, 0x50
        /*002a*/ 	.short	0x0000


	//----- nvinfo : EIATTR_MAXREG_COUNT
	.align		4
        /*002c*/ 	.byte	0x03, 0x1b
        /*002e*/ 	.short	0x00ff


	//----- nvinfo : EIATTR_MERCURY_ISA_VERSION
	.align		4
        /*0030*/ 	.byte	0x03, 0x5f
        /*0032*/ 	.short	0x0101


	//----- nvinfo : EIATTR_VRC_CTA_INIT_COUNT
	.align		4
        /*0034*/ 	.byte	0x02, 0x4a
	.zero		1
	.zero		1


	//----- nvinfo : EIATTR_EXIT_INSTR_OFFSETS
	.align		4
        /*0038*/ 	.byte	0x04, 0x1c
        /*003a*/ 	.short	(.L_13 - .L_12)


	//   ....[0]....
.L_12:
        /*003c*/ 	.word	0x000000d0


	//   ....[1]....
        /*0040*/ 	.word	0x00000160


	//----- nvinfo : EIATTR_CBANK_PARAM_SIZE
	.align		4
.L_13:
        /*0044*/ 	.byte	0x03, 0x19
        /*0046*/ 	.short	0x000c


	//----- nvinfo : EIATTR_PARAM_CBANK
	.align		4
        /*0048*/ 	.byte	0x04, 0x0a
        /*004a*/ 	.short	(.L_15 - .L_14)
	.align		4
.L_14:
        /*004c*/ 	.word	index@(.nv.constant0._Z10modifyDataPfi)
        /*0050*/ 	.short	0x0380
        /*0052*/ 	.short	0x000c


	//----- nvinfo : EIATTR_SW_WAR
	.align		4
.L_15:
        /*0054*/ 	.byte	0x04, 0x36
        /*0056*/ 	.short	(.L_17 - .L_16)
.L_16:
        /*0058*/ 	.word	0x00000008
.L_17:


//--------------------- .nv.callgraph             --------------------------
	.section	.nv.callgraph,"",@"SHT_CUDA_CALLGRAPH"
	.align	4
	.sectionentsize	8
	.align		4
        /*0000*/ 	.word	0x00000000
	.align		4
        /*0004*/ 	.word	0xffffffff
	.align		4
        /*0008*/ 	.word	0x00000000
	.align		4
        /*000c*/ 	.word	0xfffffffe
	.align		4
        /*0010*/ 	.word	0x00000000
	.align		4
        /*0014*/ 	.word	0xfffffffd
	.align		4
        /*0018*/ 	.word	0x00000000
	.align		4
        /*001c*/ 	.word	0xfffffffc


//--------------------- .text._Z10modifyDataPfi   --------------------------
	.section	.text._Z10modifyDataPfi,"ax",@progbits
	.align	128
        .global         _Z10modifyDataPfi
        .type           _Z10modifyDataPfi,@function
        .size           _Z10modifyDataPfi,(.L_x_1 - _Z10modifyDataPfi)
        .other          _Z10modifyDataPfi,@"STO_CUDA_ENTRY STV_DEFAULT"
_Z10modifyDataPfi:
.text._Z10modifyDataPfi:
[----:B------:R-:W-:Y:S01]  /*0000*/  LDC R1, c[0x0][0x37c] ;  /* 0x0000df00ff017b82 */ /* 0x000fe20000000800 */
[----:B------:R-:W0:Y:S01]  /*0010*/  S2R R3, SR_TID.X ;  /* 0x0000000000037919 */ /* 0x000e220000002100 */
[----:B------:R-:W1:Y:S06]  /*0020*/  LDCU UR5, c[0x0][0x388] ;  /* 0x00007100ff0577ac */ /* 0x000e6c0008000800 */
[----:B------:R-:W0:Y:S08]  /*0030*/  S2UR UR6, SR_CTAID.X ;  /* 0x00000000000679c3 */ /* 0x000e300000002500 */
[----:B------:R-:W0:Y:S01]  /*0040*/  LDC R0, c[0x0][0x360] ;  /* 0x0000d800ff007b82 */ /* 0x000e220000000800 */
[----:B-1----:R-:W-:-:S04]  /*0050*/  USHF.R.S32.HI UR4, URZ, 0x1f, UR5 ;  /* 0x0000001fff047899 */ /* 0x002fc80008011405 */
[----:B------:R-:W-:Y:S02]  /*0060*/  USHF.R.U64 UR5, UR5, 0x2, UR4 ;  /* 0x0000000205057899 */ /* 0x000fe40008001204 */
[----:B------:R-:W-:-:S06]  /*0070*/  USHF.R.U32.HI UR4, URZ, 0x2, UR4 ;  /* 0x00000002ff047899 */ /* 0x000fcc0008011604 */
[----:B------:R-:W-:Y:S02]  /*0080*/  IMAD.U32 R2, RZ, RZ, UR4 ;  /* 0x00000004ff027e24 */ /* 0x000fe4000f8e00ff */
[----:B0-----:R-:W-:-:S05]  /*0090*/  IMAD R0, R0, UR6, R3 ;  /* 0x0000000600007c24 */ /* 0x001fca000f8e0203 */
[----:B------:R-:W-:Y:S02]  /*00a0*/  SHF.R.S32.HI R3, RZ, 0x1f, R0 ;  /* 0x0000001fff037819 */ /* 0x000fe40000011400 */
[----:B------:R-:W-:-:S04]  /*00b0*/  ISETP.LT.U32.AND P0, PT, R0, UR5, PT ;  /* 0x0000000500007c0c */ /* 0x000fc8000bf01070 */
[----:B------:R-:W-:-:S13]  /*00c0*/  ISETP.GT.U32.AND.EX P0, PT, R2, R3, PT, P0 ;  /* 0x000000030200720c */ /* 0x000fda0003f04100 */
[----:B------:R-:W-:Y:S05]  /*00d0*/  @!P0 EXIT ;  /* 0x000000000000894d */ /* 0x000fea0003800000 */
[----:B------:R-:W0:Y:S01]  /*00e0*/  LDCU.64 UR6, c[0x0][0x380] ;  /* 0x00007000ff0677ac */ /* 0x000e220008000a00 */
[----:B------:R-:W1:Y:S01]  /*00f0*/  LDCU.64 UR4, c[0x0][0x358] ;  /* 0x00006b00ff0477ac */ /* 0x000e620008000a00 */
[----:B0-----:R-:W-:-:S04]  /*0100*/  LEA R2, P0, R0, UR6, 0x2 ;  /* 0x0000000600027c11 */ /* 0x001fc8000f8010ff */
[----:B------:R-:W-:-:S05]  /*0110*/  LEA.HI.X R3, R0, UR7, R3, 0x2, P0 ;  /* 0x0000000700037c11 */ /* 0x000fca00080f1403 */
[----:B-1----:R-:W2:Y:S01]  /*0120*/  LDG.E R0, desc[UR4][R2.64] ;  /* 0x0000000402007981 */ /* 0x002ea2000c1e1900 */
[----:B------:R-:W-:-:S04]  /*0130*/  IMAD.MOV.U32 R5, RZ, RZ, 0x40000000 ;  /* 0x40000000ff057424 */ /* 0x000fc800078e00ff */
[----:B--2---:R-:W-:-:S05]  /*0140*/  FFMA R5, R0, R5, 1 ;  /* 0x3f80000000057423 */ /* 0x004fca0000000005 */
[----:B------:R-:W-:Y:S01]  /*0150*/  STG.E desc[UR4][R2.64], R5 ;  /* 0x0000000502007986 */ /* 0x000fe2000c101904 */
[----:B------:R-:W-:Y:S05]  /*0160*/  EXIT ;  /* 0x000000000000794d */ /* 0x000fea0003800000 */
.L_x_0:
[----:B------:R-:W-:-:S00]  /*0170*/  BRA `(.L_x_0) ;  /* 0xfffffffc00fc7947 */ /* 0x000fc0000383ffff */
[----:B------:R-:W-:-:S00]  /*0180*/  NOP ;  /* 0x0000000000007918 */ /* 0x000fc00000000000 */
[----:B------:R-:W-:-:S00]  /*0190*/  NOP ;  /* 0x0000000000007918 */ /* 0x000fc00000000000 */
[----:B------:R-:W-:-:S00]  /*01a0*/  NOP ;  /* 0x0000000000007918 */ /* 0x000fc00000000000 */
[----:B------:R-:W-:-:S00]  /*01b0*/  NOP ;  /* 0x0000000000007918 */ /* 0x000fc00000000000 */
[----:B------:R-:W-:-:S00]  /*01c0*/  NOP ;  /* 0x0000000000007918 */ /* 0x000fc00000000000 */
[----:B------:R-:W-:-:S00]  /*01d0*/  NOP ;  /* 0x0000000000007918 */ /* 0x000fc00000000000 */
[----:B------:R-:W-:-:S00]  /*01e0*/  NOP ;  /* 0x0000000000007918 */ /* 0x000fc00000000000 */
[----:B------:R-:W-:-:S00]  /*01f0*/  NOP ;  /* 0x0000000000007918 */ /* 0x000fc00000000000 */
.L_x_1:


//--------------------- .nv.shared.reserved.0     --------------------------
	.section	.nv.shared.reserved.0,"aw",@nobits
	.weak		__nv_reservedSMEM_offset_0_alias
	.size		__nv_reservedSMEM_offset_0_alias, 0, 64
	.other		__nv_reservedSMEM_offset_0_alias,@"STO_CUDA_RESERVED_SHARED STV_DEFAULT"
__nv_reservedSMEM_offset_0_alias:
	.zero		0
	.zero		64


//--------------------- .nv.constant0._Z10modifyDataPfi --------------------------
	.section	.nv.constant0._Z10modifyDataPfi,"a",@progbits
	.sectionflags	@""
	.align	4
.nv.constant0._Z10modifyDataPfi:
	.zero		908


//--------------------- SYMBOLS --------------------------

	.type		.nv.reservedSmem.offset0,@object
	.size		.nv.reservedSmem.offset0,0x4
